//
// Generated by NVIDIA NVVM Compiler
//
// Compiler Build ID: CL-36424714
// Cuda compilation tools, release 13.0, V13.0.88
// Based on NVVM 20.0.0
//

.version 9.0
.target sm_100
.address_size 64

	// .globl	_Z13dummy_computePf

.visible .entry _Z13dummy_computePf(
	.param .u64 .ptr .align 1 _Z13dummy_computePf_param_0
)
{
	.reg .pred 	%p<2>;
	.reg .b32 	%r<5>;
	.reg .b32 	%f<3>;
	.reg .b64 	%rd<5>;

	ld.param.u64 	%rd1, [_Z13dummy_computePf_param_0];
	mov.u32 	%r2, %ctaid.x;
	mov.u32 	%r3, %ntid.x;
	mov.u32 	%r4, %tid.x;
	mad.lo.s32 	%r1, %r2, %r3, %r4;
	setp.gt.s32 	%p1, %r1, 1048575;
	@%p1 bra 	$L__BB0_2;
	cvta.to.global.u64 	%rd2, %rd1;
	mul.wide.s32 	%rd3, %r1, 4;
	add.s64 	%rd4, %rd2, %rd3;
	ld.global.f32 	%f1, [%rd4];
	add.f32 	%f2, %f1, %f1;
	st.global.f32 	[%rd4], %f2;
$L__BB0_2:
	ret;

}


// ===== COMPILED SASS (sm_100) =====

	.target	sm_100

	.elftype	@"ET_EXEC"


//--------------------- .note.nv.tkinfo           --------------------------
	.section	.note.nv.tkinfo,"",@"SHT_NOTE"
	.sectionflags	@"SHF_NOTE_NV_TKINFO"
	.tkinfo
        /*0018*/ 	.word	0x00000002
        /*0030*/ 	.string	""
        /*0030*/ 	.string	"ptxas"
        /*0030*/ 	.string	"Cuda compilation tools, release 13.0, V13.0.88"
        /*0030*/ 	.string	"Build cuda_13.0.r13.0/compiler.36424714_0"
        /*0030*/ 	.string	"-arch sm_100 -m 64 "



//--------------------- .note.nv.cuinfo           --------------------------
	.section	.note.nv.cuinfo,"",@"SHT_NOTE"
	.sectionflags	@"SHF_NOTE_NV_CUINFO"
        /*0018*/ 	.short	0x0002
        /*001a*/ 	.short	0x0064
        /*001c*/ 	.short	0x0082
	.zero		2


//--------------------- .nv.info                  --------------------------
	.section	.nv.info,"",@"SHT_CUDA_INFO"
	.align	4


	//----- nvinfo : EIATTR_REGCOUNT
	.align		4
        /*0000*/ 	.byte	0x04, 0x2f
        /*0002*/ 	.short	(.L_1 - .L_0)
	.align		4
.L_0:
        /*0004*/ 	.word	index@(_Z13dummy_computePf)
        /*0008*/ 	.word	0x00000008


	//----- nvinfo : EIATTR_FRAME_SIZE
	.align		4
.L_1:
        /*000c*/ 	.byte	0x04, 0x11
        /*000e*/ 	.short	(.L_3 - .L_2)
	.align		4
.L_2:
        /*0010*/ 	.word	index@(_Z13dummy_computePf)
        /*0014*/ 	.word	0x00000000


	//----- nvinfo : EIATTR_MIN_STACK_SIZE
	.align		4
.L_3:
        /*0018*/ 	.byte	0x04, 0x12
        /*001a*/ 	.short	(.L_5 - .L_4)
	.align		4
.L_4:
        /*001c*/ 	.word	index@(_Z13dummy_computePf)
        /*0020*/ 	.word	0x00000000
.L_5:


//--------------------- .nv.compat                --------------------------
	.section	.nv.compat,"",@"SHT_CUDA_COMPAT_INFO"
	.align	4
        /*0000*/ 	.byte	0x02, 0x09, 0x00, 0x00, 0x02, 0x02, 0x01, 0x00, 0x02, 0x05, 0x05, 0x00, 0x03, 0x07, 0x01, 0x01
        /*0010*/ 	.byte	0x02, 0x03, 0x00, 0x00, 0x02, 0x06, 0x01, 0x00, 0x04, 0x0b, 0x08, 0x00, 0x09, 0x00, 0x00, 0x00
        /*0020*/ 	.byte	0x00, 0x00, 0x00, 0x00


//--------------------- .nv.info._Z13dummy_computePf --------------------------
	.section	.nv.info._Z13dummy_computePf,"",@"SHT_CUDA_INFO"
	.sectionflags	@""
	.align	4


	//----- nvinfo : EIATTR_CUDA_API_VERSION
	.align		4
        /*0000*/ 	.byte	0x04, 0x37
        /*0002*/ 	.short	(.L_7 - .L_6)
.L_6:
        /*0004*/ 	.word	0x00000082


	//----- nvinfo : EIATTR_KPARAM_INFO
	.align		4
.L_7:
        /*0008*/ 	.byte	0x04, 0x17
        /*000a*/ 	.short	(.L_9 - .L_8)
.L_8:
        /*000c*/ 	.word	0x00000000
        /*0010*/ 	.short	0x0000
        /*0012*/ 	.short	0x0000
        /*0014*/ 	.byte	0x00, 0xf5, 0x21, 0x00


	//----- nvinfo : EIATTR_SPARSE_MMA_MASK
	.align		4
.L_9:
        /*0018*/ 	.byte	0x03, 0x50
        /*001a*/ 	.short	0x0000


	//----- nvinfo : EIATTR_MAXREG_COUNT
	.align		4
        /*001c*/ 	.byte	0x03, 0x1b
        /*001e*/ 	.short	0x00ff


	//----- nvinfo : EIATTR_MERCURY_ISA_VERSION
	.align		4
        /*0020*/ 	.byte	0x03, 0x5f
        /*0022*/ 	.short	0x0101


	//----- nvinfo : EIATTR_VRC_CTA_INIT_COUNT
	.align		4
        /*0024*/ 	.byte	0x02, 0x4a
	.zero		1
	.zero		1


	//----- nvinfo : EIATTR_EXIT_INSTR_OFFSETS
	.align		4
        /*0028*/ 	.byte	0x04, 0x1c
        /*002a*/ 	.short	(.L_11 - .L_10)


	//   ....[0]....
.L_10:
        /*002c*/ 	.word	0x00000060


	//   ....[1]....
        /*0030*/ 	.word	0x000000d0


	//----- nvinfo : EIATTR_CBANK_PARAM_SIZE
	.align		4
.L_11:
        /*0034*/ 	.byte	0x03, 0x19
        /*0036*/ 	.short	0x0008


	//----- nvinfo : EIATTR_PARAM_CBANK
	.align		4
        /*0038*/ 	.byte	0x04, 0x0a
        /*003a*/ 	.short	(.L_13 - .L_12)
	.align		4
.L_12:
        /*003c*/ 	.word	index@(.nv.constant0._Z13dummy_computePf)
        /*0040*/ 	.short	0x0380
        /*0042*/ 	.short	0x0008


	//----- nvinfo : EIATTR_SW_WAR
	.align		4
.L_13:
        /*0044*/ 	.byte	0x04, 0x36
        /*0046*/ 	.short	(.L_15 - .L_14)
.L_14:
        /*0048*/ 	.word	0x00000008
.L_15:


//--------------------- .nv.callgraph             --------------------------
	.section	.nv.callgraph,"",@"SHT_CUDA_CALLGRAPH"
	.align	4
	.sectionentsize	8
	.align		4
        /*0000*/ 	.word	0x00000000
	.align		4
        /*0004*/ 	.word	0xffffffff
	.align		4
        /*0008*/ 	.word	0x00000000
	.align		4
        /*000c*/ 	.word	0xfffffffe
	.align		4
        /*0010*/ 	.word	0x00000000
	.align		4
        /*0014*/ 	.word	0xfffffffd
	.align		4
        /*0018*/ 	.word	0x00000000
	.align		4
        /*001c*/ 	.word	0xfffffffc


//--------------------- .text._Z13dummy_computePf --------------------------
	.section	.text._Z13dummy_computePf,"ax",@progbits
	.align	128
        .global         _Z13dummy_computePf
        .type           _Z13dummy_computePf,@function
        .size           _Z13dummy_computePf,(.L_x_1 - _Z13dummy_computePf)
        .other          _Z13dummy_computePf,@"STO_CUDA_ENTRY STV_DEFAULT"
_Z13dummy_computePf:
.text._Z13dummy_computePf:
[----:B------:R-:W-:Y:S01]  /*0000*/  LDC R1, c[0x0][0x37c] ;  /* 0x0000df00ff017b82 */ /* 0x000fe20000000800 */
[----:B------:R-:W0:Y:S07]  /*0010*/  S2R R0, SR_TID.X ;  /* 0x0000000000007919 */ /* 0x000e2e0000002100 */
[----:B------:R-:W0:Y:S08]  /*0020*/  S2UR UR4, SR_CTAID.X ;  /* 0x00000000000479c3 */ /* 0x000e300000002500 */
[----:B------:R-:W0:Y:S02]  /*0030*/  LDC R5, c[0x0][0x360] ;  /* 0x0000d800ff057b82 */ /* 0x000e240000000800 */
[----:B0-----:R-:W-:-:S05]  /*0040*/  IMAD R5, R5, UR4, R0 ;  /* 0x0000000405057c24 */ /* 0x001fca000f8e0200 */
[----:B------:R-:W-:-:S13]  /*0050*/  ISETP.GT.AND P0, PT, R5, 0xfffff, PT ;  /* 0x000fffff0500780c */ /* 0x000fda0003f04270 */
[----:B------:R-:W-:Y:S05]  /*0060*/  @P0 EXIT ;  /* 0x000000000000094d */ /* 0x000fea0003800000 */
[----:B------:R-:W0:Y:S01]  /*0070*/  LDC.64 R2, c[0x0][0x380] ;  /* 0x0000e000ff027b82 */ /* 0x000e220000000a00 */
[----:B------:R-:W1:Y:S01]  /*0080*/  LDCU.64 UR4, c[0x0][0x358] ;  /* 0x00006b00ff0477ac */ /* 0x000e620008000a00 */
[----:B0-----:R-:W-:-:S05]  /*0090*/  IMAD.WIDE R2, R5, 0x4, R2 ;  /* 0x0000000405027825 */ /* 0x001fca00078e0202 */
[----:B-1----:R-:W2:Y:S02]  /*00a0*/  LDG.E R0, desc[UR4][R2.64] ;  /* 0x0000000402007981 */ /* 0x002ea4000c1e1900 */
[----:B--2---:R-:W-:-:S05]  /*00b0*/  FADD R5, R0, R0 ;  /* 0x0000000000057221 */ /* 0x004fca0000000000 */
[----:B------:R-:W-:Y:S01]  /*00c0*/  STG.E desc[UR4][R2.64], R5 ;  /* 0x0000000502007986 */ /* 0x000fe2000c101904 */
[----:B------:R-:W-:Y:S05]  /*00d0*/  EXIT ;  /* 0x000000000000794d */ /* 0x000fea0003800000 */
.L_x_0:
[----:B------:R-:W-:-:S00]  /*00e0*/  BRA `(.L_x_0) ;  /* 0xfffffffc00fc7947 */ /* 0x000fc0000383ffff */
[----:B------:R-:W-:-:S00]  /*00f0*/  NOP ;  /* 0x0000000000007918 */ /* 0x000fc00000000000 */
        /* <DEDUP_REMOVED lines=8> */
.L_x_1:


//--------------------- .nv.shared.reserved.0     --------------------------
	.section	.nv.shared.reserved.0,"aw",@nobits
	.weak		__nv_reservedSMEM_offset_0_alias
	.size		__nv_reservedSMEM_offset_0_alias, 0, 64
	.other		__nv_reservedSMEM_offset_0_alias,@"STO_CUDA_RESERVED_SHARED STV_DEFAULT"
__nv_reservedSMEM_offset_0_alias:
	.zero		0
	.zero		64


//--------------------- .nv.constant0._Z13dummy_computePf --------------------------
	.section	.nv.constant0._Z13dummy_computePf,"a",@progbits
	.sectionflags	@""
	.align	4
.nv.constant0._Z13dummy_computePf:
	.zero		904


//--------------------- SYMBOLS --------------------------

	.type		.nv.reservedSmem.offset0,@object
	.size		.nv.reservedSmem.offset0,0x4
